//
// Generated by NVIDIA NVVM Compiler
//
// Compiler Build ID: CL-36424714
// Cuda compilation tools, release 13.0, V13.0.88
// Based on NVVM 20.0.0
//

.version 9.0
.target sm_100
.address_size 64

	// .globl	_Z26laplace_filter_kernel_int8PKfPaii

.visible .entry _Z26laplace_filter_kernel_int8PKfPaii(
	.param .u64 .ptr .align 1 _Z26laplace_filter_kernel_int8PKfPaii_param_0,
	.param .u64 .ptr .align 1 _Z26laplace_filter_kernel_int8PKfPaii_param_1,
	.param .u32 _Z26laplace_filter_kernel_int8PKfPaii_param_2,
	.param .u32 _Z26laplace_filter_kernel_int8PKfPaii_param_3
)
{
	.reg .pred 	%p<8>;
	.reg .b32 	%r<24>;
	.reg .b32 	%f<10>;
	.reg .b64 	%rd<18>;

	ld.param.u64 	%rd1, [_Z26laplace_filter_kernel_int8PKfPaii_param_0];
	ld.param.u64 	%rd2, [_Z26laplace_filter_kernel_int8PKfPaii_param_1];
	ld.param.u32 	%r4, [_Z26laplace_filter_kernel_int8PKfPaii_param_2];
	ld.param.u32 	%r5, [_Z26laplace_filter_kernel_int8PKfPaii_param_3];
	mov.u32 	%r7, %ctaid.x;
	mov.u32 	%r8, %ntid.x;
	mov.u32 	%r9, %tid.x;
	mad.lo.s32 	%r10, %r7, %r8, %r9;
	mov.u32 	%r11, %ctaid.y;
	mov.u32 	%r12, %ntid.y;
	mov.u32 	%r13, %tid.y;
	mad.lo.s32 	%r14, %r11, %r12, %r13;
	setp.lt.s32 	%p1, %r10, 1;
	add.s32 	%r15, %r4, -1;
	setp.ge.s32 	%p2, %r10, %r15;
	or.pred  	%p3, %p1, %p2;
	setp.eq.s32 	%p4, %r14, 0;
	or.pred  	%p5, %p4, %p3;
	add.s32 	%r16, %r5, -1;
	setp.ge.s32 	%p6, %r14, %r16;
	or.pred  	%p7, %p5, %p6;
	@%p7 bra 	$L__BB0_2;
	cvta.to.global.u64 	%rd3, %rd1;
	cvta.to.global.u64 	%rd4, %rd2;
	mul.lo.s32 	%r17, %r4, %r14;
	add.s32 	%r18, %r17, %r4;
	add.s32 	%r19, %r18, %r10;
	mul.wide.s32 	%rd5, %r19, 4;
	add.s64 	%rd6, %rd3, %rd5;
	ld.global.f32 	%f1, [%rd6];
	add.s32 	%r20, %r14, -1;
	mad.lo.s32 	%r21, %r4, %r20, %r10;
	mul.wide.s32 	%rd7, %r21, 4;
	add.s64 	%rd8, %rd3, %rd7;
	ld.global.f32 	%f2, [%rd8];
	add.f32 	%f3, %f1, %f2;
	cvt.s64.s32 	%rd9, %r17;
	cvt.u64.u32 	%rd10, %r10;
	add.s64 	%rd11, %rd10, %rd9;
	shl.b64 	%rd12, %rd11, 2;
	add.s64 	%rd13, %rd3, %rd12;
	ld.global.f32 	%f4, [%rd13+4];
	add.f32 	%f5, %f3, %f4;
	ld.global.f32 	%f6, [%rd13+-4];
	add.f32 	%f7, %f5, %f6;
	add.s32 	%r22, %r21, %r4;
	cvt.s64.s32 	%rd14, %r22;
	mul.wide.s32 	%rd15, %r4, 4;
	add.s64 	%rd16, %rd8, %rd15;
	ld.global.f32 	%f8, [%rd16];
	fma.rn.f32 	%f9, %f8, 0fC0800000, %f7;
	cvt.rzi.s32.f32 	%r23, %f9;
	add.s64 	%rd17, %rd4, %rd14;
	st.global.u8 	[%rd17], %r23;
$L__BB0_2:
	ret;

}


// ===== COMPILED SASS (sm_100) =====

	.target	sm_100

	.elftype	@"ET_EXEC"


//--------------------- .note.nv.tkinfo           --------------------------
	.section	.note.nv.tkinfo,"",@"SHT_NOTE"
	.sectionflags	@"SHF_NOTE_NV_TKINFO"
	.tkinfo
        /*0018*/ 	.word	0x00000002
        /*0030*/ 	.string	""
        /*0030*/ 	.string	"ptxas"
        /*0030*/ 	.string	"Cuda compilation tools, release 13.0, V13.0.88"
        /*0030*/ 	.string	"Build cuda_13.0.r13.0/compiler.36424714_0"
        /*0030*/ 	.string	"-arch sm_100 -m 64 "



//--------------------- .note.nv.cuinfo           --------------------------
	.section	.note.nv.cuinfo,"",@"SHT_NOTE"
	.sectionflags	@"SHF_NOTE_NV_CUINFO"
        /*0018*/ 	.short	0x0002
        /*001a*/ 	.short	0x0064
        /*001c*/ 	.short	0x0082
	.zero		2


//--------------------- .nv.info                  --------------------------
	.section	.nv.info,"",@"SHT_CUDA_INFO"
	.align	4


	//----- nvinfo : EIATTR_REGCOUNT
	.align		4
        /*0000*/ 	.byte	0x04, 0x2f
        /*0002*/ 	.short	(.L_1 - .L_0)
	.align		4
.L_0:
        /*0004*/ 	.word	index@(_Z26laplace_filter_kernel_int8PKfPaii)
        /*0008*/ 	.word	0x00000012


	//----- nvinfo : EIATTR_FRAME_SIZE
	.align		4
.L_1:
        /*000c*/ 	.byte	0x04, 0x11
        /*000e*/ 	.short	(.L_3 - .L_2)
	.align		4
.L_2:
        /*0010*/ 	.word	index@(_Z26laplace_filter_kernel_int8PKfPaii)
        /*0014*/ 	.word	0x00000000


	//----- nvinfo : EIATTR_MIN_STACK_SIZE
	.align		4
.L_3:
        /*0018*/ 	.byte	0x04, 0x12
        /*001a*/ 	.short	(.L_5 - .L_4)
	.align		4
.L_4:
        /*001c*/ 	.word	index@(_Z26laplace_filter_kernel_int8PKfPaii)
        /*0020*/ 	.word	0x00000000
.L_5:


//--------------------- .nv.compat                --------------------------
	.section	.nv.compat,"",@"SHT_CUDA_COMPAT_INFO"
	.align	4
        /*0000*/ 	.byte	0x02, 0x09, 0x00, 0x00, 0x02, 0x02, 0x01, 0x00, 0x02, 0x05, 0x05, 0x00, 0x03, 0x07, 0x01, 0x01
        /*0010*/ 	.byte	0x02, 0x03, 0x00, 0x00, 0x02, 0x06, 0x01, 0x00, 0x04, 0x0b, 0x08, 0x00, 0x09, 0x00, 0x00, 0x00
        /*0020*/ 	.byte	0x00, 0x00, 0x00, 0x00


//--------------------- .nv.info._Z26laplace_filter_kernel_int8PKfPaii --------------------------
	.section	.nv.info._Z26laplace_filter_kernel_int8PKfPaii,"",@"SHT_CUDA_INFO"
	.sectionflags	@""
	.align	4


	//----- nvinfo : EIATTR_CUDA_API_VERSION
	.align		4
        /*0000*/ 	.byte	0x04, 0x37
        /*0002*/ 	.short	(.L_7 - .L_6)
.L_6:
        /*0004*/ 	.word	0x00000082


	//----- nvinfo : EIATTR_KPARAM_INFO
	.align		4
.L_7:
        /*0008*/ 	.byte	0x04, 0x17
        /*000a*/ 	.short	(.L_9 - .L_8)
.L_8:
        /*000c*/ 	.word	0x00000000
        /*0010*/ 	.short	0x0003
        /*0012*/ 	.short	0x0014
        /*0014*/ 	.byte	0x00, 0xf0, 0x11, 0x00


	//----- nvinfo : EIATTR_KPARAM_INFO
	.align		4
.L_9:
        /*0018*/ 	.byte	0x04, 0x17
        /*001a*/ 	.short	(.L_11 - .L_10)
.L_10:
        /*001c*/ 	.word	0x00000000
        /*0020*/ 	.short	0x0002
        /*0022*/ 	.short	0x0010
        /*0024*/ 	.byte	0x00, 0xf0, 0x11, 0x00


	//----- nvinfo : EIATTR_KPARAM_INFO
	.align		4
.L_11:
        /*0028*/ 	.byte	0x04, 0x17
        /*002a*/ 	.short	(.L_13 - .L_12)
.L_12:
        /*002c*/ 	.word	0x00000000
        /*0030*/ 	.short	0x0001
        /*0032*/ 	.short	0x0008
        /*0034*/ 	.byte	0x00, 0xf5, 0x21, 0x00


	//----- nvinfo : EIATTR_KPARAM_INFO
	.align		4
.L_13:
        /*0038*/ 	.byte	0x04, 0x17
        /*003a*/ 	.short	(.L_15 - .L_14)
.L_14:
        /*003c*/ 	.word	0x00000000
        /*0040*/ 	.short	0x0000
        /*0042*/ 	.short	0x0000
        /*0044*/ 	.byte	0x00, 0xf5, 0x21, 0x00


	//----- nvinfo : EIATTR_SPARSE_MMA_MASK
	.align		4
.L_15:
        /*0048*/ 	.byte	0x03, 0x50
        /*004a*/ 	.short	0x0000


	//----- nvinfo : EIATTR_MAXREG_COUNT
	.align		4
        /*004c*/ 	.byte	0x03, 0x1b
        /*004e*/ 	.short	0x00ff


	//----- nvinfo : EIATTR_MERCURY_ISA_VERSION
	.align		4
        /*0050*/ 	.byte	0x03, 0x5f
        /*0052*/ 	.short	0x0101


	//----- nvinfo : EIATTR_VRC_CTA_INIT_COUNT
	.align		4
        /*0054*/ 	.byte	0x02, 0x4a
	.zero		1
	.zero		1


	//----- nvinfo : EIATTR_EXIT_INSTR_OFFSETS
	.align		4
        /*0058*/ 	.byte	0x04, 0x1c
        /*005a*/ 	.short	(.L_17 - .L_16)


	//   ....[0]....
.L_16:
        /*005c*/ 	.word	0x00000100


	//   ....[1]....
        /*0060*/ 	.word	0x000002d0


	//----- nvinfo : EIATTR_CBANK_PARAM_SIZE
	.align		4
.L_17:
        /*0064*/ 	.byte	0x03, 0x19
        /*0066*/ 	.short	0x0018


	//----- nvinfo : EIATTR_PARAM_CBANK
	.align		4
        /*0068*/ 	.byte	0x04, 0x0a
        /*006a*/ 	.short	(.L_19 - .L_18)
	.align		4
.L_18:
        /*006c*/ 	.word	index@(.nv.constant0._Z26laplace_filter_kernel_int8PKfPaii)
        /*0070*/ 	.short	0x0380
        /*0072*/ 	.short	0x0018


	//----- nvinfo : EIATTR_SW_WAR
	.align		4
.L_19:
        /*0074*/ 	.byte	0x04, 0x36
        /*0076*/ 	.short	(.L_21 - .L_20)
.L_20:
        /*0078*/ 	.word	0x00000008
.L_21:


//--------------------- .nv.callgraph             --------------------------
	.section	.nv.callgraph,"",@"SHT_CUDA_CALLGRAPH"
	.align	4
	.sectionentsize	8
	.align		4
        /*0000*/ 	.word	0x00000000
	.align		4
        /*0004*/ 	.word	0xffffffff
	.align		4
        /*0008*/ 	.word	0x00000000
	.align		4
        /*000c*/ 	.word	0xfffffffe
	.align		4
        /*0010*/ 	.word	0x00000000
	.align		4
        /*0014*/ 	.word	0xfffffffd
	.align		4
        /*0018*/ 	.word	0x00000000
	.align		4
        /*001c*/ 	.word	0xfffffffc


//--------------------- .text._Z26laplace_filter_kernel_int8PKfPaii --------------------------
	.section	.text._Z26laplace_filter_kernel_int8PKfPaii,"ax",@progbits
	.align	128
        .global         _Z26laplace_filter_kernel_int8PKfPaii
        .type           _Z26laplace_filter_kernel_int8PKfPaii,@function
        .size           _Z26laplace_filter_kernel_int8PKfPaii,(.L_x_1 - _Z26laplace_filter_kernel_int8PKfPaii)
        .other          _Z26laplace_filter_kernel_int8PKfPaii,@"STO_CUDA_ENTRY STV_DEFAULT"
_Z26laplace_filter_kernel_int8PKfPaii:
.text._Z26laplace_filter_kernel_int8PKfPaii:
[----:B------:R-:W-:Y:S01]  /*0000*/  LDC R1, c[0x0][0x37c] ;  /* 0x0000df00ff017b82 */ /* 0x000fe20000000800 */
[----:B------:R-:W0:Y:S07]  /*0010*/  S2R R0, SR_TID.X ;  /* 0x0000000000007919 */ /* 0x000e2e0000002100 */
[----:B------:R-:W0:Y:S01]  /*0020*/  S2UR UR4, SR_CTAID.X ;  /* 0x00000000000479c3 */ /* 0x000e220000002500 */
[----:B------:R-:W1:Y:S07]  /*0030*/  S2R R4, SR_TID.Y ;  /* 0x0000000000047919 */ /* 0x000e6e0000002200 */
[----:B------:R-:W0:Y:S08]  /*0040*/  LDC R5, c[0x0][0x360] ;  /* 0x0000d800ff057b82 */ /* 0x000e300000000800 */
[----:B------:R-:W2:Y:S08]  /*0050*/  LDC.64 R2, c[0x0][0x390] ;  /* 0x0000e400ff027b82 */ /* 0x000eb00000000a00 */
[----:B------:R-:W1:Y:S08]  /*0060*/  S2UR UR5, SR_CTAID.Y ;  /* 0x00000000000579c3 */ /* 0x000e700000002600 */
[----:B------:R-:W1:Y:S01]  /*0070*/  LDC R9, c[0x0][0x364] ;  /* 0x0000d900ff097b82 */ /* 0x000e620000000800 */
[----:B0-----:R-:W-:-:S02]  /*0080*/  IMAD R5, R5, UR4, R0 ;  /* 0x0000000405057c24 */ /* 0x001fc4000f8e0200 */
[----:B--2---:R-:W-:-:S05]  /*0090*/  VIADD R0, R2, 0xffffffff ;  /* 0xffffffff02007836 */ /* 0x004fca0000000000 */
[----:B------:R-:W-:Y:S01]  /*00a0*/  ISETP.GE.AND P0, PT, R5, R0, PT ;  /* 0x000000000500720c */ /* 0x000fe20003f06270 */
[----:B------:R-:W-:-:S03]  /*00b0*/  VIADD R0, R3, 0xffffffff ;  /* 0xffffffff03007836 */ /* 0x000fc60000000000 */
[----:B------:R-:W-:Y:S01]  /*00c0*/  ISETP.LT.OR P0, PT, R5, 0x1, P0 ;  /* 0x000000010500780c */ /* 0x000fe20000701670 */
[----:B-1----:R-:W-:-:S05]  /*00d0*/  IMAD R9, R9, UR5, R4 ;  /* 0x0000000509097c24 */ /* 0x002fca000f8e0204 */
[----:B------:R-:W-:-:S04]  /*00e0*/  ISETP.EQ.OR P0, PT, R9, RZ, P0 ;  /* 0x000000ff0900720c */ /* 0x000fc80000702670 */
[----:B------:R-:W-:-:S13]  /*00f0*/  ISETP.GE.OR P0, PT, R9, R0, P0 ;  /* 0x000000000900720c */ /* 0x000fda0000706670 */
[----:B------:R-:W-:Y:S05]  /*0100*/  @P0 EXIT ;  /* 0x000000000000094d */ /* 0x000fea0003800000 */
[----:B------:R-:W0:Y:S01]  /*0110*/  LDC.64 R6, c[0x0][0x380] ;  /* 0x0000e000ff067b82 */ /* 0x000e220000000a00 */
[----:B------:R-:W1:Y:S01]  /*0120*/  LDCU.128 UR8, c[0x0][0x380] ;  /* 0x00007000ff0877ac */ /* 0x000e620008000c00 */
[CC--:B------:R-:W-:Y:S01]  /*0130*/  IMAD R0, R9.reuse, R2.reuse, RZ ;  /* 0x0000000209007224 */ /* 0x0c0fe200078e02ff */
[----:B------:R-:W-:Y:S01]  /*0140*/  IADD3 R9, PT, PT, R9, -0x1, RZ ;  /* 0xffffffff09097810 */ /* 0x000fe20007ffe0ff */
[----:B------:R-:W2:Y:S03]  /*0150*/  LDCU.64 UR4, c[0x0][0x358] ;  /* 0x00006b00ff0477ac */ /* 0x000ea60008000a00 */
[-C--:B------:R-:W-:Y:S01]  /*0160*/  IADD3 R3, PT, PT, R5, R2.reuse, R0 ;  /* 0x0000000205037210 */ /* 0x080fe20007ffe000 */
[----:B------:R-:W-:Y:S01]  /*0170*/  IMAD R13, R9, R2, R5 ;  /* 0x00000002090d7224 */ /* 0x000fe200078e0205 */
[----:B------:R-:W-:-:S04]  /*0180*/  IADD3 R10, P0, PT, R5, R0, RZ ;  /* 0x00000000050a7210 */ /* 0x000fc80007f1e0ff */
[----:B------:R-:W-:Y:S02]  /*0190*/  LEA.HI.X.SX32 R9, R0, RZ, 0x1, P0 ;  /* 0x000000ff00097211 */ /* 0x000fe400000f0eff */
[----:B-1----:R-:W-:-:S04]  /*01a0*/  LEA R8, P1, R10, UR8, 0x2 ;  /* 0x000000080a087c11 */ /* 0x002fc8000f8210ff */
[----:B------:R-:W-:Y:S01]  /*01b0*/  LEA.HI.X R9, R10, UR9, R9, 0x2, P1 ;  /* 0x000000090a097c11 */ /* 0x000fe200088f1409 */
[----:B0-----:R-:W-:-:S04]  /*01c0*/  IMAD.WIDE R4, R3, 0x4, R6 ;  /* 0x0000000403047825 */ /* 0x001fc800078e0206 */
[----:B------:R-:W-:Y:S01]  /*01d0*/  IMAD.WIDE R6, R13, 0x4, R6 ;  /* 0x000000040d067825 */ /* 0x000fe200078e0206 */
[----:B--2---:R-:W2:Y:S04]  /*01e0*/  LDG.E R0, desc[UR4][R8.64+0x4] ;  /* 0x0000040408007981 */ /* 0x004ea8000c1e1900 */
[----:B------:R-:W3:Y:S04]  /*01f0*/  LDG.E R4, desc[UR4][R4.64] ;  /* 0x0000000404047981 */ /* 0x000ee8000c1e1900 */
[----:B------:R-:W3:Y:S01]  /*0200*/  LDG.E R3, desc[UR4][R6.64] ;  /* 0x0000000406037981 */ /* 0x000ee2000c1e1900 */
[----:B------:R-:W-:-:S03]  /*0210*/  IMAD.WIDE R10, R2, 0x4, R6 ;  /* 0x00000004020a7825 */ /* 0x000fc600078e0206 */
[----:B------:R-:W4:Y:S04]  /*0220*/  LDG.E R15, desc[UR4][R8.64+-0x4] ;  /* 0xfffffc04080f7981 */ /* 0x000f28000c1e1900 */
[----:B------:R-:W5:Y:S01]  /*0230*/  LDG.E R11, desc[UR4][R10.64] ;  /* 0x000000040a0b7981 */ /* 0x000f62000c1e1900 */
[----:B------:R-:W-:-:S04]  /*0240*/  IADD3 R13, PT, PT, R13, R2, RZ ;  /* 0x000000020d0d7210 */ /* 0x000fc80007ffe0ff */
[----:B------:R-:W-:Y:S01]  /*0250*/  IADD3 R2, P0, PT, R13, UR10, RZ ;  /* 0x0000000a0d027c10 */ /* 0x000fe2000ff1e0ff */
[----:B---3--:R-:W-:-:S04]  /*0260*/  FADD R3, R4, R3 ;  /* 0x0000000304037221 */ /* 0x008fc80000000000 */
[----:B--2---:R-:W-:-:S04]  /*0270*/  FADD R0, R3, R0 ;  /* 0x0000000003007221 */ /* 0x004fc80000000000 */
[----:B----4-:R-:W-:-:S04]  /*0280*/  FADD R0, R0, R15 ;  /* 0x0000000f00007221 */ /* 0x010fc80000000000 */
[----:B-----5:R-:W-:-:S04]  /*0290*/  FFMA R0, R11, -4, R0 ;  /* 0xc08000000b007823 */ /* 0x020fc80000000000 */
[----:B------:R-:W0:Y:S01]  /*02a0*/  F2I.TRUNC.NTZ R15, R0 ;  /* 0x00000000000f7305 */ /* 0x000e22000020f100 */
[----:B------:R-:W-:-:S05]  /*02b0*/  LEA.HI.X.SX32 R3, R13, UR11, 0x1, P0 ;  /* 0x0000000b0d037c11 */ /* 0x000fca00080f0eff */
[----:B0-----:R-:W-:Y:S01]  /*02c0*/  STG.E.U8 desc[UR4][R2.64], R15 ;  /* 0x0000000f02007986 */ /* 0x001fe2000c101104 */
[----:B------:R-:W-:Y:S05]  /*02d0*/  EXIT ;  /* 0x000000000000794d */ /* 0x000fea0003800000 */
.L_x_0:
[----:B------:R-:W-:-:S00]  /*02e0*/  BRA `(.L_x_0) ;  /* 0xfffffffc00fc7947 */ /* 0x000fc0000383ffff */
[----:B------:R-:W-:-:S00]  /*02f0*/  NOP ;  /* 0x0000000000007918 */ /* 0x000fc00000000000 */
        /* <DEDUP_REMOVED lines=8> */
.L_x_1:


//--------------------- .nv.shared.reserved.0     --------------------------
	.section	.nv.shared.reserved.0,"aw",@nobits
	.weak		__nv_reservedSMEM_offset_0_alias
	.size		__nv_reservedSMEM_offset_0_alias, 0, 64
	.other		__nv_reservedSMEM_offset_0_alias,@"STO_CUDA_RESERVED_SHARED STV_DEFAULT"
__nv_reservedSMEM_offset_0_alias:
	.zero		0
	.zero		64


//--------------------- .nv.constant0._Z26laplace_filter_kernel_int8PKfPaii --------------------------
	.section	.nv.constant0._Z26laplace_filter_kernel_int8PKfPaii,"a",@progbits
	.sectionflags	@""
	.align	4
.nv.constant0._Z26laplace_filter_kernel_int8PKfPaii:
	.zero		920


//--------------------- SYMBOLS --------------------------

	.type		.nv.reservedSmem.offset0,@object
	.size		.nv.reservedSmem.offset0,0x4
